//
// Generated by NVIDIA NVVM Compiler
//
// Compiler Build ID: CL-36424714
// Cuda compilation tools, release 13.0, V13.0.88
// Based on NVVM 20.0.0
//

.version 9.0
.target sm_100
.address_size 64

	// .globl	_Z4funcPiS_S_

.visible .entry _Z4funcPiS_S_(
	.param .u64 .ptr .align 1 _Z4funcPiS_S__param_0,
	.param .u64 .ptr .align 1 _Z4funcPiS_S__param_1,
	.param .u64 .ptr .align 1 _Z4funcPiS_S__param_2
)
{
	.reg .b32 	%r<6>;
	.reg .b64 	%rd<10>;

	ld.param.u64 	%rd1, [_Z4funcPiS_S__param_0];
	ld.param.u64 	%rd2, [_Z4funcPiS_S__param_1];
	ld.param.u64 	%rd3, [_Z4funcPiS_S__param_2];
	cvta.to.global.u64 	%rd4, %rd1;
	cvta.to.global.u64 	%rd5, %rd2;
	cvta.to.global.u64 	%rd6, %rd3;
	mov.u32 	%r1, %tid.x;
	ld.global.u32 	%r2, [%rd6];
	mul.wide.u32 	%rd7, %r1, 4;
	add.s64 	%rd8, %rd5, %rd7;
	ld.global.u32 	%r3, [%rd8];
	add.s64 	%rd9, %rd4, %rd7;
	ld.global.u32 	%r4, [%rd9];
	mad.lo.s32 	%r5, %r3, %r2, %r4;
	st.global.u32 	[%rd9], %r5;
	ret;

}


// ===== COMPILED SASS (sm_100) =====

	.target	sm_100

	.elftype	@"ET_EXEC"


//--------------------- .note.nv.tkinfo           --------------------------
	.section	.note.nv.tkinfo,"",@"SHT_NOTE"
	.sectionflags	@"SHF_NOTE_NV_TKINFO"
	.tkinfo
        /*0018*/ 	.word	0x00000002
        /*0030*/ 	.string	""
        /*0030*/ 	.string	"ptxas"
        /*0030*/ 	.string	"Cuda compilation tools, release 13.0, V13.0.88"
        /*0030*/ 	.string	"Build cuda_13.0.r13.0/compiler.36424714_0"
        /*0030*/ 	.string	"-arch sm_100 -m 64 "



//--------------------- .note.nv.cuinfo           --------------------------
	.section	.note.nv.cuinfo,"",@"SHT_NOTE"
	.sectionflags	@"SHF_NOTE_NV_CUINFO"
        /*0018*/ 	.short	0x0002
        /*001a*/ 	.short	0x0064
        /*001c*/ 	.short	0x0082
	.zero		2


//--------------------- .nv.info                  --------------------------
	.section	.nv.info,"",@"SHT_CUDA_INFO"
	.align	4


	//----- nvinfo : EIATTR_REGCOUNT
	.align		4
        /*0000*/ 	.byte	0x04, 0x2f
        /*0002*/ 	.short	(.L_1 - .L_0)
	.align		4
.L_0:
        /*0004*/ 	.word	index@(_Z4funcPiS_S_)
        /*0008*/ 	.word	0x0000000c


	//----- nvinfo : EIATTR_FRAME_SIZE
	.align		4
.L_1:
        /*000c*/ 	.byte	0x04, 0x11
        /*000e*/ 	.short	(.L_3 - .L_2)
	.align		4
.L_2:
        /*0010*/ 	.word	index@(_Z4funcPiS_S_)
        /*0014*/ 	.word	0x00000000


	//----- nvinfo : EIATTR_MIN_STACK_SIZE
	.align		4
.L_3:
        /*0018*/ 	.byte	0x04, 0x12
        /*001a*/ 	.short	(.L_5 - .L_4)
	.align		4
.L_4:
        /*001c*/ 	.word	index@(_Z4funcPiS_S_)
        /*0020*/ 	.word	0x00000000
.L_5:


//--------------------- .nv.compat                --------------------------
	.section	.nv.compat,"",@"SHT_CUDA_COMPAT_INFO"
	.align	4
        /*0000*/ 	.byte	0x02, 0x09, 0x00, 0x00, 0x02, 0x02, 0x01, 0x00, 0x02, 0x05, 0x05, 0x00, 0x03, 0x07, 0x01, 0x01
        /*0010*/ 	.byte	0x02, 0x03, 0x00, 0x00, 0x02, 0x06, 0x01, 0x00, 0x04, 0x0b, 0x08, 0x00, 0x09, 0x00, 0x00, 0x00
        /*0020*/ 	.byte	0x00, 0x00, 0x00, 0x00


//--------------------- .nv.info._Z4funcPiS_S_    --------------------------
	.section	.nv.info._Z4funcPiS_S_,"",@"SHT_CUDA_INFO"
	.sectionflags	@""
	.align	4


	//----- nvinfo : EIATTR_CUDA_API_VERSION
	.align		4
        /*0000*/ 	.byte	0x04, 0x37
        /*0002*/ 	.short	(.L_7 - .L_6)
.L_6:
        /*0004*/ 	.word	0x00000082


	//----- nvinfo : EIATTR_KPARAM_INFO
	.align		4
.L_7:
        /*0008*/ 	.byte	0x04, 0x17
        /*000a*/ 	.short	(.L_9 - .L_8)
.L_8:
        /*000c*/ 	.word	0x00000000
        /*0010*/ 	.short	0x0002
        /*0012*/ 	.short	0x0010
        /*0014*/ 	.byte	0x00, 0xf5, 0x21, 0x00


	//----- nvinfo : EIATTR_KPARAM_INFO
	.align		4
.L_9:
        /*0018*/ 	.byte	0x04, 0x17
        /*001a*/ 	.short	(.L_11 - .L_10)
.L_10:
        /*001c*/ 	.word	0x00000000
        /*0020*/ 	.short	0x0001
        /*0022*/ 	.short	0x0008
        /*0024*/ 	.byte	0x00, 0xf5, 0x21, 0x00


	//----- nvinfo : EIATTR_KPARAM_INFO
	.align		4
.L_11:
        /*0028*/ 	.byte	0x04, 0x17
        /*002a*/ 	.short	(.L_13 - .L_12)
.L_12:
        /*002c*/ 	.word	0x00000000
        /*0030*/ 	.short	0x0000
        /*0032*/ 	.short	0x0000
        /*0034*/ 	.byte	0x00, 0xf5, 0x21, 0x00


	//----- nvinfo : EIATTR_SPARSE_MMA_MASK
	.align		4
.L_13:
        /*0038*/ 	.byte	0x03, 0x50
        /*003a*/ 	.short	0x0000


	//----- nvinfo : EIATTR_MAXREG_COUNT
	.align		4
        /*003c*/ 	.byte	0x03, 0x1b
        /*003e*/ 	.short	0x00ff


	//----- nvinfo : EIATTR_MERCURY_ISA_VERSION
	.align		4
        /*0040*/ 	.byte	0x03, 0x5f
        /*0042*/ 	.short	0x0101


	//----- nvinfo : EIATTR_VRC_CTA_INIT_COUNT
	.align		4
        /*0044*/ 	.byte	0x02, 0x4a
	.zero		1
	.zero		1


	//----- nvinfo : EIATTR_EXIT_INSTR_OFFSETS
	.align		4
        /*0048*/ 	.byte	0x04, 0x1c
        /*004a*/ 	.short	(.L_15 - .L_14)


	//   ....[0]....
.L_14:
        /*004c*/ 	.word	0x000000d0


	//----- nvinfo : EIATTR_CBANK_PARAM_SIZE
	.align		4
.L_15:
        /*0050*/ 	.byte	0x03, 0x19
        /*0052*/ 	.short	0x0018


	//----- nvinfo : EIATTR_PARAM_CBANK
	.align		4
        /*0054*/ 	.byte	0x04, 0x0a
        /*0056*/ 	.short	(.L_17 - .L_16)
	.align		4
.L_16:
        /*0058*/ 	.word	index@(.nv.constant0._Z4funcPiS_S_)
        /*005c*/ 	.short	0x0380
        /*005e*/ 	.short	0x0018


	//----- nvinfo : EIATTR_SW_WAR
	.align		4
.L_17:
        /*0060*/ 	.byte	0x04, 0x36
        /*0062*/ 	.short	(.L_19 - .L_18)
.L_18:
        /*0064*/ 	.word	0x00000008
.L_19:


//--------------------- .nv.callgraph             --------------------------
	.section	.nv.callgraph,"",@"SHT_CUDA_CALLGRAPH"
	.align	4
	.sectionentsize	8
	.align		4
        /*0000*/ 	.word	0x00000000
	.align		4
        /*0004*/ 	.word	0xffffffff
	.align		4
        /*0008*/ 	.word	0x00000000
	.align		4
        /*000c*/ 	.word	0xfffffffe
	.align		4
        /*0010*/ 	.word	0x00000000
	.align		4
        /*0014*/ 	.word	0xfffffffd
	.align		4
        /*0018*/ 	.word	0x00000000
	.align		4
        /*001c*/ 	.word	0xfffffffc


//--------------------- .text._Z4funcPiS_S_       --------------------------
	.section	.text._Z4funcPiS_S_,"ax",@progbits
	.align	128
        .global         _Z4funcPiS_S_
        .type           _Z4funcPiS_S_,@function
        .size           _Z4funcPiS_S_,(.L_x_1 - _Z4funcPiS_S_)
        .other          _Z4funcPiS_S_,@"STO_CUDA_ENTRY STV_DEFAULT"
_Z4funcPiS_S_:
.text._Z4funcPiS_S_:
[----:B------:R-:W-:Y:S01]  /*0000*/  LDC R1, c[0x0][0x37c] ;  /* 0x0000df00ff017b82 */ /* 0x000fe20000000800 */
[----:B------:R-:W0:Y:S07]  /*0010*/  S2R R9, SR_TID.X ;  /* 0x0000000000097919 */ /* 0x000e2e0000002100 */
[----:B------:R-:W0:Y:S01]  /*0020*/  LDC.64 R4, c[0x0][0x388] ;  /* 0x0000e200ff047b82 */ /* 0x000e220000000a00 */
[----:B------:R-:W1:Y:S07]  /*0030*/  LDCU.64 UR4, c[0x0][0x358] ;  /* 0x00006b00ff0477ac */ /* 0x000e6e0008000a00 */
[----:B------:R-:W2:Y:S08]  /*0040*/  LDC.64 R6, c[0x0][0x380] ;  /* 0x0000e000ff067b82 */ /* 0x000eb00000000a00 */
[----:B------:R-:W3:Y:S01]  /*0050*/  LDC.64 R2, c[0x0][0x390] ;  /* 0x0000e400ff027b82 */ /* 0x000ee20000000a00 */
[----:B0-----:R-:W-:-:S04]  /*0060*/  IMAD.WIDE.U32 R4, R9, 0x4, R4 ;  /* 0x0000000409047825 */ /* 0x001fc800078e0004 */
[----:B--2---:R-:W-:Y:S02]  /*0070*/  IMAD.WIDE.U32 R6, R9, 0x4, R6 ;  /* 0x0000000409067825 */ /* 0x004fe400078e0006 */
[----:B-1----:R-:W2:Y:S04]  /*0080*/  LDG.E R5, desc[UR4][R4.64] ;  /* 0x0000000404057981 */ /* 0x002ea8000c1e1900 */
[----:B---3--:R-:W2:Y:S04]  /*0090*/  LDG.E R2, desc[UR4][R2.64] ;  /* 0x0000000402027981 */ /* 0x008ea8000c1e1900 */
[----:B------:R-:W2:Y:S02]  /*00a0*/  LDG.E R0, desc[UR4][R6.64] ;  /* 0x0000000406007981 */ /* 0x000ea4000c1e1900 */
[----:B--2---:R-:W-:-:S05]  /*00b0*/  IMAD R9, R2, R5, R0 ;  /* 0x0000000502097224 */ /* 0x004fca00078e0200 */
[----:B------:R-:W-:Y:S01]  /*00c0*/  STG.E desc[UR4][R6.64], R9 ;  /* 0x0000000906007986 */ /* 0x000fe2000c101904 */
[----:B------:R-:W-:Y:S05]  /*00d0*/  EXIT ;  /* 0x000000000000794d */ /* 0x000fea0003800000 */
.L_x_0:
[----:B------:R-:W-:-:S00]  /*00e0*/  BRA `(.L_x_0) ;  /* 0xfffffffc00fc7947 */ /* 0x000fc0000383ffff */
[----:B------:R-:W-:-:S00]  /*00f0*/  NOP ;  /* 0x0000000000007918 */ /* 0x000fc00000000000 */
        /* <DEDUP_REMOVED lines=8> */
.L_x_1:


//--------------------- .nv.shared.reserved.0     --------------------------
	.section	.nv.shared.reserved.0,"aw",@nobits
	.weak		__nv_reservedSMEM_offset_0_alias
	.size		__nv_reservedSMEM_offset_0_alias, 0, 64
	.other		__nv_reservedSMEM_offset_0_alias,@"STO_CUDA_RESERVED_SHARED STV_DEFAULT"
__nv_reservedSMEM_offset_0_alias:
	.zero		0
	.zero		64


//--------------------- .nv.constant0._Z4funcPiS_S_ --------------------------
	.section	.nv.constant0._Z4funcPiS_S_,"a",@progbits
	.sectionflags	@""
	.align	4
.nv.constant0._Z4funcPiS_S_:
	.zero		920


//--------------------- SYMBOLS --------------------------

	.type		.nv.reservedSmem.offset0,@object
	.size		.nv.reservedSmem.offset0,0x4
